//
// Generated by NVIDIA NVVM Compiler
//
// Compiler Build ID: CL-36424714
// Cuda compilation tools, release 13.0, V13.0.88
// Based on NVVM 20.0.0
//

.version 9.0
.target sm_100
.address_size 64

	// .globl	_Z3addPKiS0_Pi

.visible .entry _Z3addPKiS0_Pi(
	.param .u64 .ptr .align 1 _Z3addPKiS0_Pi_param_0,
	.param .u64 .ptr .align 1 _Z3addPKiS0_Pi_param_1,
	.param .u64 .ptr .align 1 _Z3addPKiS0_Pi_param_2
)
{
	.reg .pred 	%p<2>;
	.reg .b32 	%r<5>;
	.reg .b64 	%rd<11>;

	ld.param.u64 	%rd1, [_Z3addPKiS0_Pi_param_0];
	ld.param.u64 	%rd2, [_Z3addPKiS0_Pi_param_1];
	ld.param.u64 	%rd3, [_Z3addPKiS0_Pi_param_2];
	mov.u32 	%r1, %tid.x;
	setp.gt.u32 	%p1, %r1, 99;
	@%p1 bra 	$L__BB0_2;
	cvta.to.global.u64 	%rd4, %rd1;
	cvta.to.global.u64 	%rd5, %rd2;
	cvta.to.global.u64 	%rd6, %rd3;
	mul.wide.u32 	%rd7, %r1, 4;
	add.s64 	%rd8, %rd4, %rd7;
	ld.global.u32 	%r2, [%rd8];
	add.s64 	%rd9, %rd5, %rd7;
	ld.global.u32 	%r3, [%rd9];
	add.s32 	%r4, %r3, %r2;
	add.s64 	%rd10, %rd6, %rd7;
	st.global.u32 	[%rd10], %r4;
$L__BB0_2:
	ret;

}


// ===== COMPILED SASS (sm_100) =====

	.target	sm_100

	.elftype	@"ET_EXEC"


//--------------------- .note.nv.tkinfo           --------------------------
	.section	.note.nv.tkinfo,"",@"SHT_NOTE"
	.sectionflags	@"SHF_NOTE_NV_TKINFO"
	.tkinfo
        /*0018*/ 	.word	0x00000002
        /*0030*/ 	.string	""
        /*0030*/ 	.string	"ptxas"
        /*0030*/ 	.string	"Cuda compilation tools, release 13.0, V13.0.88"
        /*0030*/ 	.string	"Build cuda_13.0.r13.0/compiler.36424714_0"
        /*0030*/ 	.string	"-arch sm_100 -m 64 "



//--------------------- .note.nv.cuinfo           --------------------------
	.section	.note.nv.cuinfo,"",@"SHT_NOTE"
	.sectionflags	@"SHF_NOTE_NV_CUINFO"
        /*0018*/ 	.short	0x0002
        /*001a*/ 	.short	0x0064
        /*001c*/ 	.short	0x0082
	.zero		2


//--------------------- .nv.info                  --------------------------
	.section	.nv.info,"",@"SHT_CUDA_INFO"
	.align	4


	//----- nvinfo : EIATTR_REGCOUNT
	.align		4
        /*0000*/ 	.byte	0x04, 0x2f
        /*0002*/ 	.short	(.L_1 - .L_0)
	.align		4
.L_0:
        /*0004*/ 	.word	index@(_Z3addPKiS0_Pi)
        /*0008*/ 	.word	0x0000000c


	//----- nvinfo : EIATTR_FRAME_SIZE
	.align		4
.L_1:
        /*000c*/ 	.byte	0x04, 0x11
        /*000e*/ 	.short	(.L_3 - .L_2)
	.align		4
.L_2:
        /*0010*/ 	.word	index@(_Z3addPKiS0_Pi)
        /*0014*/ 	.word	0x00000000


	//----- nvinfo : EIATTR_MIN_STACK_SIZE
	.align		4
.L_3:
        /*0018*/ 	.byte	0x04, 0x12
        /*001a*/ 	.short	(.L_5 - .L_4)
	.align		4
.L_4:
        /*001c*/ 	.word	index@(_Z3addPKiS0_Pi)
        /*0020*/ 	.word	0x00000000
.L_5:


//--------------------- .nv.compat                --------------------------
	.section	.nv.compat,"",@"SHT_CUDA_COMPAT_INFO"
	.align	4
        /*0000*/ 	.byte	0x02, 0x09, 0x00, 0x00, 0x02, 0x02, 0x01, 0x00, 0x02, 0x05, 0x05, 0x00, 0x03, 0x07, 0x01, 0x01
        /*0010*/ 	.byte	0x02, 0x03, 0x00, 0x00, 0x02, 0x06, 0x01, 0x00, 0x04, 0x0b, 0x08, 0x00, 0x09, 0x00, 0x00, 0x00
        /*0020*/ 	.byte	0x00, 0x00, 0x00, 0x00


//--------------------- .nv.info._Z3addPKiS0_Pi   --------------------------
	.section	.nv.info._Z3addPKiS0_Pi,"",@"SHT_CUDA_INFO"
	.sectionflags	@""
	.align	4


	//----- nvinfo : EIATTR_CUDA_API_VERSION
	.align		4
        /*0000*/ 	.byte	0x04, 0x37
        /*0002*/ 	.short	(.L_7 - .L_6)
.L_6:
        /*0004*/ 	.word	0x00000082


	//----- nvinfo : EIATTR_KPARAM_INFO
	.align		4
.L_7:
        /*0008*/ 	.byte	0x04, 0x17
        /*000a*/ 	.short	(.L_9 - .L_8)
.L_8:
        /*000c*/ 	.word	0x00000000
        /*0010*/ 	.short	0x0002
        /*0012*/ 	.short	0x0010
        /*0014*/ 	.byte	0x00, 0xf5, 0x21, 0x00


	//----- nvinfo : EIATTR_KPARAM_INFO
	.align		4
.L_9:
        /*0018*/ 	.byte	0x04, 0x17
        /*001a*/ 	.short	(.L_11 - .L_10)
.L_10:
        /*001c*/ 	.word	0x00000000
        /*0020*/ 	.short	0x0001
        /*0022*/ 	.short	0x0008
        /*0024*/ 	.byte	0x00, 0xf5, 0x21, 0x00


	//----- nvinfo : EIATTR_KPARAM_INFO
	.align		4
.L_11:
        /*0028*/ 	.byte	0x04, 0x17
        /*002a*/ 	.short	(.L_13 - .L_12)
.L_12:
        /*002c*/ 	.word	0x00000000
        /*0030*/ 	.short	0x0000
        /*0032*/ 	.short	0x0000
        /*0034*/ 	.byte	0x00, 0xf5, 0x21, 0x00


	//----- nvinfo : EIATTR_SPARSE_MMA_MASK
	.align		4
.L_13:
        /*0038*/ 	.byte	0x03, 0x50
        /*003a*/ 	.short	0x0000


	//----- nvinfo : EIATTR_MAXREG_COUNT
	.align		4
        /*003c*/ 	.byte	0x03, 0x1b
        /*003e*/ 	.short	0x00ff


	//----- nvinfo : EIATTR_MERCURY_ISA_VERSION
	.align		4
        /*0040*/ 	.byte	0x03, 0x5f
        /*0042*/ 	.short	0x0101


	//----- nvinfo : EIATTR_VRC_CTA_INIT_COUNT
	.align		4
        /*0044*/ 	.byte	0x02, 0x4a
	.zero		1
	.zero		1


	//----- nvinfo : EIATTR_EXIT_INSTR_OFFSETS
	.align		4
        /*0048*/ 	.byte	0x04, 0x1c
        /*004a*/ 	.short	(.L_15 - .L_14)


	//   ....[0]....
.L_14:
        /*004c*/ 	.word	0x00000030


	//   ....[1]....
        /*0050*/ 	.word	0x000000f0


	//----- nvinfo : EIATTR_CBANK_PARAM_SIZE
	.align		4
.L_15:
        /*0054*/ 	.byte	0x03, 0x19
        /*0056*/ 	.short	0x0018


	//----- nvinfo : EIATTR_PARAM_CBANK
	.align		4
        /*0058*/ 	.byte	0x04, 0x0a
        /*005a*/ 	.short	(.L_17 - .L_16)
	.align		4
.L_16:
        /*005c*/ 	.word	index@(.nv.constant0._Z3addPKiS0_Pi)
        /*0060*/ 	.short	0x0380
        /*0062*/ 	.short	0x0018


	//----- nvinfo : EIATTR_SW_WAR
	.align		4
.L_17:
        /*0064*/ 	.byte	0x04, 0x36
        /*0066*/ 	.short	(.L_19 - .L_18)
.L_18:
        /*0068*/ 	.word	0x00000008
.L_19:


//--------------------- .nv.callgraph             --------------------------
	.section	.nv.callgraph,"",@"SHT_CUDA_CALLGRAPH"
	.align	4
	.sectionentsize	8
	.align		4
        /*0000*/ 	.word	0x00000000
	.align		4
        /*0004*/ 	.word	0xffffffff
	.align		4
        /*0008*/ 	.word	0x00000000
	.align		4
        /*000c*/ 	.word	0xfffffffe
	.align		4
        /*0010*/ 	.word	0x00000000
	.align		4
        /*0014*/ 	.word	0xfffffffd
	.align		4
        /*0018*/ 	.word	0x00000000
	.align		4
        /*001c*/ 	.word	0xfffffffc


//--------------------- .text._Z3addPKiS0_Pi      --------------------------
	.section	.text._Z3addPKiS0_Pi,"ax",@progbits
	.align	128
        .global         _Z3addPKiS0_Pi
        .type           _Z3addPKiS0_Pi,@function
        .size           _Z3addPKiS0_Pi,(.L_x_1 - _Z3addPKiS0_Pi)
        .other          _Z3addPKiS0_Pi,@"STO_CUDA_ENTRY STV_DEFAULT"
_Z3addPKiS0_Pi:
.text._Z3addPKiS0_Pi:
[----:B------:R-:W-:Y:S01]  /*0000*/  LDC R1, c[0x0][0x37c] ;  /* 0x0000df00ff017b82 */ /* 0x000fe20000000800 */
[----:B------:R-:W0:Y:S02]  /*0010*/  S2R R9, SR_TID.X ;  /* 0x0000000000097919 */ /* 0x000e240000002100 */
[----:B0-----:R-:W-:-:S13]  /*0020*/  ISETP.GT.U32.AND P0, PT, R9, 0x63, PT ;  /* 0x000000630900780c */ /* 0x001fda0003f04070 */
[----:B------:R-:W-:Y:S05]  /*0030*/  @P0 EXIT ;  /* 0x000000000000094d */ /* 0x000fea0003800000 */
[----:B------:R-:W0:Y:S01]  /*0040*/  LDC.64 R2, c[0x0][0x380] ;  /* 0x0000e000ff027b82 */ /* 0x000e220000000a00 */
[----:B------:R-:W1:Y:S07]  /*0050*/  LDCU.64 UR4, c[0x0][0x358] ;  /* 0x00006b00ff0477ac */ /* 0x000e6e0008000a00 */
[----:B------:R-:W2:Y:S08]  /*0060*/  LDC.64 R4, c[0x0][0x388] ;  /* 0x0000e200ff047b82 */ /* 0x000eb00000000a00 */
[----:B------:R-:W3:Y:S01]  /*0070*/  LDC.64 R6, c[0x0][0x390] ;  /* 0x0000e400ff067b82 */ /* 0x000ee20000000a00 */
[----:B0-----:R-:W-:-:S06]  /*0080*/  IMAD.WIDE.U32 R2, R9, 0x4, R2 ;  /* 0x0000000409027825 */ /* 0x001fcc00078e0002 */
[----:B-1----:R-:W4:Y:S01]  /*0090*/  LDG.E R2, desc[UR4][R2.64] ;  /* 0x0000000402027981 */ /* 0x002f22000c1e1900 */
[----:B--2---:R-:W-:-:S06]  /*00a0*/  IMAD.WIDE.U32 R4, R9, 0x4, R4 ;  /* 0x0000000409047825 */ /* 0x004fcc00078e0004 */
[----:B------:R-:W4:Y:S01]  /*00b0*/  LDG.E R5, desc[UR4][R4.64] ;  /* 0x0000000404057981 */ /* 0x000f22000c1e1900 */
[----:B---3--:R-:W-:Y:S01]  /*00c0*/  IMAD.WIDE.U32 R6, R9, 0x4, R6 ;  /* 0x0000000409067825 */ /* 0x008fe200078e0006 */
[----:B----4-:R-:W-:-:S05]  /*00d0*/  IADD3 R9, PT, PT, R2, R5, RZ ;  /* 0x0000000502097210 */ /* 0x010fca0007ffe0ff */
[----:B------:R-:W-:Y:S01]  /*00e0*/  STG.E desc[UR4][R6.64], R9 ;  /* 0x0000000906007986 */ /* 0x000fe2000c101904 */
[----:B------:R-:W-:Y:S05]  /*00f0*/  EXIT ;  /* 0x000000000000794d */ /* 0x000fea0003800000 */
.L_x_0:
[----:B------:R-:W-:-:S00]  /*0100*/  BRA `(.L_x_0) ;  /* 0xfffffffc00fc7947 */ /* 0x000fc0000383ffff */
[----:B------:R-:W-:-:S00]  /*0110*/  NOP ;  /* 0x0000000000007918 */ /* 0x000fc00000000000 */
        /* <DEDUP_REMOVED lines=14> */
.L_x_1:


//--------------------- .nv.shared.reserved.0     --------------------------
	.section	.nv.shared.reserved.0,"aw",@nobits
	.weak		__nv_reservedSMEM_offset_0_alias
	.size		__nv_reservedSMEM_offset_0_alias, 0, 64
	.other		__nv_reservedSMEM_offset_0_alias,@"STO_CUDA_RESERVED_SHARED STV_DEFAULT"
__nv_reservedSMEM_offset_0_alias:
	.zero		0
	.zero		64


//--------------------- .nv.constant0._Z3addPKiS0_Pi --------------------------
	.section	.nv.constant0._Z3addPKiS0_Pi,"a",@progbits
	.sectionflags	@""
	.align	4
.nv.constant0._Z3addPKiS0_Pi:
	.zero		920


//--------------------- SYMBOLS --------------------------

	.type		.nv.reservedSmem.offset0,@object
	.size		.nv.reservedSmem.offset0,0x4
